//
// Generated by NVIDIA NVVM Compiler
//
// Compiler Build ID: CL-36424714
// Cuda compilation tools, release 13.0, V13.0.88
// Based on NVVM 20.0.0
//

.version 9.0
.target sm_100
.address_size 64

	// .globl	matrixVectorMultiplicationKernel

.visible .entry matrixVectorMultiplicationKernel(
	.param .u64 .ptr .align 1 matrixVectorMultiplicationKernel_param_0,
	.param .u64 .ptr .align 1 matrixVectorMultiplicationKernel_param_1,
	.param .u64 .ptr .align 1 matrixVectorMultiplicationKernel_param_2,
	.param .u32 matrixVectorMultiplicationKernel_param_3,
	.param .u32 matrixVectorMultiplicationKernel_param_4
)
{
	.reg .pred 	%p<11>;
	.reg .b32 	%r<38>;
	.reg .b64 	%rd<31>;
	.reg .b64 	%fd<112>;

	ld.param.u64 	%rd11, [matrixVectorMultiplicationKernel_param_0];
	ld.param.u64 	%rd12, [matrixVectorMultiplicationKernel_param_1];
	ld.param.u64 	%rd10, [matrixVectorMultiplicationKernel_param_2];
	ld.param.u32 	%r24, [matrixVectorMultiplicationKernel_param_3];
	ld.param.u32 	%r23, [matrixVectorMultiplicationKernel_param_4];
	cvta.to.global.u64 	%rd1, %rd12;
	cvta.to.global.u64 	%rd2, %rd11;
	mov.u32 	%r25, %ctaid.x;
	mov.u32 	%r26, %ntid.x;
	mov.u32 	%r27, %tid.x;
	mad.lo.s32 	%r1, %r25, %r26, %r27;
	setp.ge.s32 	%p1, %r1, %r24;
	@%p1 bra 	$L__BB0_15;
	setp.lt.s32 	%p2, %r23, 1;
	mov.f64 	%fd111, 0d0000000000000000;
	@%p2 bra 	$L__BB0_14;
	mul.lo.s32 	%r2, %r23, %r1;
	and.b32  	%r3, %r23, 15;
	setp.lt.u32 	%p3, %r23, 16;
	mov.f64 	%fd111, 0d0000000000000000;
	mov.b32 	%r34, 0;
	@%p3 bra 	$L__BB0_5;
	and.b32  	%r34, %r23, 2147483632;
	neg.s32 	%r32, %r34;
	add.s64 	%rd3, %rd2, 64;
	add.s64 	%rd29, %rd1, 64;
	mov.f64 	%fd111, 0d0000000000000000;
	mov.u32 	%r31, %r2;
$L__BB0_4:
	.pragma "nounroll";
	mul.wide.s32 	%rd13, %r31, 8;
	add.s64 	%rd14, %rd3, %rd13;
	ld.global.f64 	%fd18, [%rd14+-64];
	ld.global.f64 	%fd19, [%rd29+-64];
	fma.rn.f64 	%fd20, %fd18, %fd19, %fd111;
	ld.global.f64 	%fd21, [%rd14+-56];
	ld.global.f64 	%fd22, [%rd29+-56];
	fma.rn.f64 	%fd23, %fd21, %fd22, %fd20;
	ld.global.f64 	%fd24, [%rd14+-48];
	ld.global.f64 	%fd25, [%rd29+-48];
	fma.rn.f64 	%fd26, %fd24, %fd25, %fd23;
	ld.global.f64 	%fd27, [%rd14+-40];
	ld.global.f64 	%fd28, [%rd29+-40];
	fma.rn.f64 	%fd29, %fd27, %fd28, %fd26;
	ld.global.f64 	%fd30, [%rd14+-32];
	ld.global.f64 	%fd31, [%rd29+-32];
	fma.rn.f64 	%fd32, %fd30, %fd31, %fd29;
	ld.global.f64 	%fd33, [%rd14+-24];
	ld.global.f64 	%fd34, [%rd29+-24];
	fma.rn.f64 	%fd35, %fd33, %fd34, %fd32;
	ld.global.f64 	%fd36, [%rd14+-16];
	ld.global.f64 	%fd37, [%rd29+-16];
	fma.rn.f64 	%fd38, %fd36, %fd37, %fd35;
	ld.global.f64 	%fd39, [%rd14+-8];
	ld.global.f64 	%fd40, [%rd29+-8];
	fma.rn.f64 	%fd41, %fd39, %fd40, %fd38;
	ld.global.f64 	%fd42, [%rd14];
	ld.global.f64 	%fd43, [%rd29];
	fma.rn.f64 	%fd44, %fd42, %fd43, %fd41;
	ld.global.f64 	%fd45, [%rd14+8];
	ld.global.f64 	%fd46, [%rd29+8];
	fma.rn.f64 	%fd47, %fd45, %fd46, %fd44;
	ld.global.f64 	%fd48, [%rd14+16];
	ld.global.f64 	%fd49, [%rd29+16];
	fma.rn.f64 	%fd50, %fd48, %fd49, %fd47;
	ld.global.f64 	%fd51, [%rd14+24];
	ld.global.f64 	%fd52, [%rd29+24];
	fma.rn.f64 	%fd53, %fd51, %fd52, %fd50;
	ld.global.f64 	%fd54, [%rd14+32];
	ld.global.f64 	%fd55, [%rd29+32];
	fma.rn.f64 	%fd56, %fd54, %fd55, %fd53;
	ld.global.f64 	%fd57, [%rd14+40];
	ld.global.f64 	%fd58, [%rd29+40];
	fma.rn.f64 	%fd59, %fd57, %fd58, %fd56;
	ld.global.f64 	%fd60, [%rd14+48];
	ld.global.f64 	%fd61, [%rd29+48];
	fma.rn.f64 	%fd62, %fd60, %fd61, %fd59;
	ld.global.f64 	%fd63, [%rd14+56];
	ld.global.f64 	%fd64, [%rd29+56];
	fma.rn.f64 	%fd111, %fd63, %fd64, %fd62;
	add.s32 	%r32, %r32, 16;
	add.s32 	%r31, %r31, 16;
	add.s64 	%rd29, %rd29, 128;
	setp.ne.s32 	%p4, %r32, 0;
	@%p4 bra 	$L__BB0_4;
$L__BB0_5:
	setp.eq.s32 	%p5, %r3, 0;
	@%p5 bra 	$L__BB0_14;
	and.b32  	%r11, %r23, 7;
	setp.lt.u32 	%p6, %r3, 8;
	@%p6 bra 	$L__BB0_8;
	add.s32 	%r29, %r34, %r2;
	mul.wide.s32 	%rd15, %r29, 8;
	add.s64 	%rd16, %rd2, %rd15;
	ld.global.f64 	%fd66, [%rd16];
	mul.wide.u32 	%rd17, %r34, 8;
	add.s64 	%rd18, %rd1, %rd17;
	ld.global.f64 	%fd67, [%rd18];
	fma.rn.f64 	%fd68, %fd66, %fd67, %fd111;
	ld.global.f64 	%fd69, [%rd16+8];
	ld.global.f64 	%fd70, [%rd18+8];
	fma.rn.f64 	%fd71, %fd69, %fd70, %fd68;
	ld.global.f64 	%fd72, [%rd16+16];
	ld.global.f64 	%fd73, [%rd18+16];
	fma.rn.f64 	%fd74, %fd72, %fd73, %fd71;
	ld.global.f64 	%fd75, [%rd16+24];
	ld.global.f64 	%fd76, [%rd18+24];
	fma.rn.f64 	%fd77, %fd75, %fd76, %fd74;
	ld.global.f64 	%fd78, [%rd16+32];
	ld.global.f64 	%fd79, [%rd18+32];
	fma.rn.f64 	%fd80, %fd78, %fd79, %fd77;
	ld.global.f64 	%fd81, [%rd16+40];
	ld.global.f64 	%fd82, [%rd18+40];
	fma.rn.f64 	%fd83, %fd81, %fd82, %fd80;
	ld.global.f64 	%fd84, [%rd16+48];
	ld.global.f64 	%fd85, [%rd18+48];
	fma.rn.f64 	%fd86, %fd84, %fd85, %fd83;
	ld.global.f64 	%fd87, [%rd16+56];
	ld.global.f64 	%fd88, [%rd18+56];
	fma.rn.f64 	%fd111, %fd87, %fd88, %fd86;
	add.s32 	%r34, %r34, 8;
$L__BB0_8:
	setp.eq.s32 	%p7, %r11, 0;
	@%p7 bra 	$L__BB0_14;
	and.b32  	%r14, %r23, 3;
	setp.lt.u32 	%p8, %r11, 4;
	@%p8 bra 	$L__BB0_11;
	add.s32 	%r30, %r34, %r2;
	mul.wide.s32 	%rd19, %r30, 8;
	add.s64 	%rd20, %rd2, %rd19;
	ld.global.f64 	%fd90, [%rd20];
	mul.wide.u32 	%rd21, %r34, 8;
	add.s64 	%rd22, %rd1, %rd21;
	ld.global.f64 	%fd91, [%rd22];
	fma.rn.f64 	%fd92, %fd90, %fd91, %fd111;
	ld.global.f64 	%fd93, [%rd20+8];
	ld.global.f64 	%fd94, [%rd22+8];
	fma.rn.f64 	%fd95, %fd93, %fd94, %fd92;
	ld.global.f64 	%fd96, [%rd20+16];
	ld.global.f64 	%fd97, [%rd22+16];
	fma.rn.f64 	%fd98, %fd96, %fd97, %fd95;
	ld.global.f64 	%fd99, [%rd20+24];
	ld.global.f64 	%fd100, [%rd22+24];
	fma.rn.f64 	%fd111, %fd99, %fd100, %fd98;
	add.s32 	%r34, %r34, 4;
$L__BB0_11:
	setp.eq.s32 	%p9, %r14, 0;
	@%p9 bra 	$L__BB0_14;
	mul.wide.u32 	%rd23, %r34, 8;
	add.s64 	%rd30, %rd1, %rd23;
	add.s32 	%r37, %r34, %r2;
	neg.s32 	%r36, %r14;
$L__BB0_13:
	.pragma "nounroll";
	mul.wide.s32 	%rd24, %r37, 8;
	add.s64 	%rd25, %rd2, %rd24;
	ld.global.f64 	%fd101, [%rd25];
	ld.global.f64 	%fd102, [%rd30];
	fma.rn.f64 	%fd111, %fd101, %fd102, %fd111;
	add.s64 	%rd30, %rd30, 8;
	add.s32 	%r37, %r37, 1;
	add.s32 	%r36, %r36, 1;
	setp.ne.s32 	%p10, %r36, 0;
	@%p10 bra 	$L__BB0_13;
$L__BB0_14:
	cvta.to.global.u64 	%rd26, %rd10;
	mul.wide.s32 	%rd27, %r1, 8;
	add.s64 	%rd28, %rd26, %rd27;
	st.global.f64 	[%rd28], %fd111;
$L__BB0_15:
	ret;

}


// ===== COMPILED SASS (sm_100) =====

	.target	sm_100

	.elftype	@"ET_EXEC"


//--------------------- .note.nv.tkinfo           --------------------------
	.section	.note.nv.tkinfo,"",@"SHT_NOTE"
	.sectionflags	@"SHF_NOTE_NV_TKINFO"
	.tkinfo
        /*0018*/ 	.word	0x00000002
        /*0030*/ 	.string	""
        /*0030*/ 	.string	"ptxas"
        /*0030*/ 	.string	"Cuda compilation tools, release 13.0, V13.0.88"
        /*0030*/ 	.string	"Build cuda_13.0.r13.0/compiler.36424714_0"
        /*0030*/ 	.string	"-arch sm_100 -m 64 "



//--------------------- .note.nv.cuinfo           --------------------------
	.section	.note.nv.cuinfo,"",@"SHT_NOTE"
	.sectionflags	@"SHF_NOTE_NV_CUINFO"
        /*0018*/ 	.short	0x0002
        /*001a*/ 	.short	0x0064
        /*001c*/ 	.short	0x0082
	.zero		2


//--------------------- .nv.info                  --------------------------
	.section	.nv.info,"",@"SHT_CUDA_INFO"
	.align	4


	//----- nvinfo : EIATTR_REGCOUNT
	.align		4
        /*0000*/ 	.byte	0x04, 0x2f
        /*0002*/ 	.short	(.L_1 - .L_0)
	.align		4
.L_0:
        /*0004*/ 	.word	index@(matrixVectorMultiplicationKernel)
        /*0008*/ 	.word	0x00000020


	//----- nvinfo : EIATTR_FRAME_SIZE
	.align		4
.L_1:
        /*000c*/ 	.byte	0x04, 0x11
        /*000e*/ 	.short	(.L_3 - .L_2)
	.align		4
.L_2:
        /*0010*/ 	.word	index@(matrixVectorMultiplicationKernel)
        /*0014*/ 	.word	0x00000000


	//----- nvinfo : EIATTR_MIN_STACK_SIZE
	.align		4
.L_3:
        /*0018*/ 	.byte	0x04, 0x12
        /*001a*/ 	.short	(.L_5 - .L_4)
	.align		4
.L_4:
        /*001c*/ 	.word	index@(matrixVectorMultiplicationKernel)
        /*0020*/ 	.word	0x00000000
.L_5:


//--------------------- .nv.compat                --------------------------
	.section	.nv.compat,"",@"SHT_CUDA_COMPAT_INFO"
	.align	4
        /*0000*/ 	.byte	0x02, 0x09, 0x00, 0x00, 0x02, 0x02, 0x01, 0x00, 0x02, 0x05, 0x05, 0x00, 0x03, 0x07, 0x01, 0x01
        /*0010*/ 	.byte	0x02, 0x03, 0x00, 0x00, 0x02, 0x06, 0x01, 0x00, 0x04, 0x0b, 0x08, 0x00, 0x01, 0x00, 0x00, 0x00
        /*0020*/ 	.byte	0x00, 0x00, 0x00, 0x00


//--------------------- .nv.info.matrixVectorMultiplicationKernel --------------------------
	.section	.nv.info.matrixVectorMultiplicationKernel,"",@"SHT_CUDA_INFO"
	.sectionflags	@""
	.align	4


	//----- nvinfo : EIATTR_CUDA_API_VERSION
	.align		4
        /*0000*/ 	.byte	0x04, 0x37
        /*0002*/ 	.short	(.L_7 - .L_6)
.L_6:
        /*0004*/ 	.word	0x00000082


	//----- nvinfo : EIATTR_KPARAM_INFO
	.align		4
.L_7:
        /*0008*/ 	.byte	0x04, 0x17
        /*000a*/ 	.short	(.L_9 - .L_8)
.L_8:
        /*000c*/ 	.word	0x00000000
        /*0010*/ 	.short	0x0004
        /*0012*/ 	.short	0x001c
        /*0014*/ 	.byte	0x00, 0xf0, 0x11, 0x00


	//----- nvinfo : EIATTR_KPARAM_INFO
	.align		4
.L_9:
        /*0018*/ 	.byte	0x04, 0x17
        /*001a*/ 	.short	(.L_11 - .L_10)
.L_10:
        /*001c*/ 	.word	0x00000000
        /*0020*/ 	.short	0x0003
        /*0022*/ 	.short	0x0018
        /*0024*/ 	.byte	0x00, 0xf0, 0x11, 0x00


	//----- nvinfo : EIATTR_KPARAM_INFO
	.align		4
.L_11:
        /*0028*/ 	.byte	0x04, 0x17
        /*002a*/ 	.short	(.L_13 - .L_12)
.L_12:
        /*002c*/ 	.word	0x00000000
        /*0030*/ 	.short	0x0002
        /*0032*/ 	.short	0x0010
        /*0034*/ 	.byte	0x00, 0xf5, 0x21, 0x00


	//----- nvinfo : EIATTR_KPARAM_INFO
	.align		4
.L_13:
        /*0038*/ 	.byte	0x04, 0x17
        /*003a*/ 	.short	(.L_15 - .L_14)
.L_14:
        /*003c*/ 	.word	0x00000000
        /*0040*/ 	.short	0x0001
        /*0042*/ 	.short	0x0008
        /*0044*/ 	.byte	0x00, 0xf5, 0x21, 0x00


	//----- nvinfo : EIATTR_KPARAM_INFO
	.align		4
.L_15:
        /*0048*/ 	.byte	0x04, 0x17
        /*004a*/ 	.short	(.L_17 - .L_16)
.L_16:
        /*004c*/ 	.word	0x00000000
        /*0050*/ 	.short	0x0000
        /*0052*/ 	.short	0x0000
        /*0054*/ 	.byte	0x00, 0xf5, 0x21, 0x00


	//----- nvinfo : EIATTR_SPARSE_MMA_MASK
	.align		4
.L_17:
        /*0058*/ 	.byte	0x03, 0x50
        /*005a*/ 	.short	0x0000


	//----- nvinfo : EIATTR_MAXREG_COUNT
	.align		4
        /*005c*/ 	.byte	0x03, 0x1b
        /*005e*/ 	.short	0x00ff


	//----- nvinfo : EIATTR_MERCURY_ISA_VERSION
	.align		4
        /*0060*/ 	.byte	0x03, 0x5f
        /*0062*/ 	.short	0x0101


	//----- nvinfo : EIATTR_VRC_CTA_INIT_COUNT
	.align		4
        /*0064*/ 	.byte	0x02, 0x4a
	.zero		1
	.zero		1


	//----- nvinfo : EIATTR_EXIT_INSTR_OFFSETS
	.align		4
        /*0068*/ 	.byte	0x04, 0x1c
        /*006a*/ 	.short	(.L_19 - .L_18)


	//   ....[0]....
.L_18:
        /*006c*/ 	.word	0x00000070


	//   ....[1]....
        /*0070*/ 	.word	0x00000ac0


	//----- nvinfo : EIATTR_CBANK_PARAM_SIZE
	.align		4
.L_19:
        /*0074*/ 	.byte	0x03, 0x19
        /*0076*/ 	.short	0x0020


	//----- nvinfo : EIATTR_PARAM_CBANK
	.align		4
        /*0078*/ 	.byte	0x04, 0x0a
        /*007a*/ 	.short	(.L_21 - .L_20)
	.align		4
.L_20:
        /*007c*/ 	.word	index@(.nv.constant0.matrixVectorMultiplicationKernel)
        /*0080*/ 	.short	0x0380
        /*0082*/ 	.short	0x0020


	//----- nvinfo : EIATTR_SW_WAR
	.align		4
.L_21:
        /*0084*/ 	.byte	0x04, 0x36
        /*0086*/ 	.short	(.L_23 - .L_22)
.L_22:
        /*0088*/ 	.word	0x00000008
.L_23:


//--------------------- .nv.callgraph             --------------------------
	.section	.nv.callgraph,"",@"SHT_CUDA_CALLGRAPH"
	.align	4
	.sectionentsize	8
	.align		4
        /*0000*/ 	.word	0x00000000
	.align		4
        /*0004*/ 	.word	0xffffffff
	.align		4
        /*0008*/ 	.word	0x00000000
	.align		4
        /*000c*/ 	.word	0xfffffffe
	.align		4
        /*0010*/ 	.word	0x00000000
	.align		4
        /*0014*/ 	.word	0xfffffffd
	.align		4
        /*0018*/ 	.word	0x00000000
	.align		4
        /*001c*/ 	.word	0xfffffffc


//--------------------- .text.matrixVectorMultiplicationKernel --------------------------
	.section	.text.matrixVectorMultiplicationKernel,"ax",@progbits
	.align	128
        .global         matrixVectorMultiplicationKernel
        .type           matrixVectorMultiplicationKernel,@function
        .size           matrixVectorMultiplicationKernel,(.L_x_7 - matrixVectorMultiplicationKernel)
        .other          matrixVectorMultiplicationKernel,@"STO_CUDA_ENTRY STV_DEFAULT"
matrixVectorMultiplicationKernel:
.text.matrixVectorMultiplicationKernel:
[----:B------:R-:W-:Y:S01]  /*0000*/  LDC R1, c[0x0][0x37c] ;  /* 0x0000df00ff017b82 */ /* 0x000fe20000000800 */
[----:B------:R-:W0:Y:S07]  /*0010*/  S2R R3, SR_TID.X ;  /* 0x0000000000037919 */ /* 0x000e2e0000002100 */
[----:B------:R-:W0:Y:S01]  /*0020*/  S2UR UR4, SR_CTAID.X ;  /* 0x00000000000479c3 */ /* 0x000e220000002500 */
[----:B------:R-:W1:Y:S07]  /*0030*/  LDCU UR5, c[0x0][0x398] ;  /* 0x00007300ff0577ac */ /* 0x000e6e0008000800 */
[----:B------:R-:W0:Y:S02]  /*0040*/  LDC R0, c[0x0][0x360] ;  /* 0x0000d800ff007b82 */ /* 0x000e240000000800 */
[----:B0-----:R-:W-:-:S05]  /*0050*/  IMAD R0, R0, UR4, R3 ;  /* 0x0000000400007c24 */ /* 0x001fca000f8e0203 */
[----:B-1----:R-:W-:-:S13]  /*0060*/  ISETP.GE.AND P0, PT, R0, UR5, PT ;  /* 0x0000000500007c0c */ /* 0x002fda000bf06270 */
[----:B------:R-:W-:Y:S05]  /*0070*/  @P0 EXIT ;  /* 0x000000000000094d */ /* 0x000fea0003800000 */
[----:B------:R-:W0:Y:S01]  /*0080*/  LDCU UR8, c[0x0][0x39c] ;  /* 0x00007380ff0877ac */ /* 0x000e220008000800 */
[----:B------:R-:W-:Y:S01]  /*0090*/  CS2R R24, SRZ ;  /* 0x0000000000187805 */ /* 0x000fe2000001ff00 */
[----:B------:R-:W1:Y:S01]  /*00a0*/  LDCU.64 UR16, c[0x0][0x358] ;  /* 0x00006b00ff1077ac */ /* 0x000e620008000a00 */
[----:B0-----:R-:W-:-:S09]  /*00b0*/  UISETP.GE.AND UP0, UPT, UR8, 0x1, UPT ;  /* 0x000000010800788c */ /* 0x001fd2000bf06270 */
[----:B-1----:R-:W-:Y:S05]  /*00c0*/  BRA.U !UP0, `(.L_x_0) ;  /* 0x0000000908707547 */ /* 0x002fea000b800000 */
[----:B------:R-:W-:Y:S01]  /*00d0*/  UISETP.GE.U32.AND UP1, UPT, UR8, 0x10, UPT ;  /* 0x000000100800788c */ /* 0x000fe2000bf26070 */
[----:B------:R-:W-:Y:S01]  /*00e0*/  HFMA2 R3, -RZ, RZ, 0, 0 ;  /* 0x00000000ff037431 */ /* 0x000fe200000001ff */
[----:B------:R-:W-:Y:S02]  /*00f0*/  ULOP3.LUT UR9, UR8, 0xf, URZ, 0xc0, !UPT ;  /* 0x0000000f08097892 */ /* 0x000fe4000f8ec0ff */
[----:B------:R-:W-:Y:S01]  /*0100*/  IMAD R2, R0, UR8, RZ ;  /* 0x0000000800027c24 */ /* 0x000fe2000f8e02ff */
[----:B------:R-:W-:Y:S01]  /*0110*/  CS2R R24, SRZ ;  /* 0x0000000000187805 */ /* 0x000fe2000001ff00 */
[----:B------:R-:W-:-:S03]  /*0120*/  UISETP.NE.AND UP0, UPT, UR9, URZ, UPT ;  /* 0x000000ff0900728c */ /* 0x000fc6000bf05270 */
[----:B------:R-:W-:Y:S08]  /*0130*/  BRA.U !UP1, `(.L_x_1) ;  /* 0x00000005091c7547 */ /* 0x000ff0000b800000 */
[----:B------:R-:W0:Y:S01]  /*0140*/  LDCU.128 UR12, c[0x0][0x380] ;  /* 0x00007000ff0c77ac */ /* 0x000e220008000c00 */
[----:B------:R-:W-:Y:S01]  /*0150*/  IMAD.MOV.U32 R26, RZ, RZ, R2 ;  /* 0x000000ffff1a7224 */ /* 0x000fe200078e0002 */
[----:B------:R-:W-:Y:S01]  /*0160*/  CS2R R24, SRZ ;  /* 0x0000000000187805 */ /* 0x000fe2000001ff00 */
[----:B------:R-:W-:-:S04]  /*0170*/  ULOP3.LUT UR10, UR8, 0x7ffffff0, URZ, 0xc0, !UPT ;  /* 0x7ffffff0080a7892 */ /* 0x000fc8000f8ec0ff */
[----:B------:R-:W-:Y:S02]  /*0180*/  UIADD3 UR11, UPT, UPT, -UR10, URZ, URZ ;  /* 0x000000ff0a0b7290 */ /* 0x000fe4000fffe1ff */
[----:B------:R-:W-:Y:S01]  /*0190*/  MOV R3, UR10 ;  /* 0x0000000a00037c02 */ /* 0x000fe20008000f00 */
[----:B0-----:R-:W-:Y:S02]  /*01a0*/  UIADD3 UR4, UP2, UPT, UR14, 0x40, URZ ;  /* 0x000000400e047890 */ /* 0x001fe4000ff5e0ff */
[----:B------:R-:W-:Y:S02]  /*01b0*/  UIADD3 UR6, UP1, UPT, UR12, 0x40, URZ ;  /* 0x000000400c067890 */ /* 0x000fe4000ff3e0ff */
[----:B------:R-:W-:Y:S02]  /*01c0*/  UIADD3.X UR5, UPT, UPT, URZ, UR15, URZ, UP2, !UPT ;  /* 0x0000000fff057290 */ /* 0x000fe400097fe4ff */
[----:B------:R-:W-:Y:S01]  /*01d0*/  IMAD.U32 R10, RZ, RZ, UR4 ;  /* 0x00000004ff0a7e24 */ /* 0x000fe2000f8e00ff */
[----:B------:R-:W-:-:S03]  /*01e0*/  UIADD3.X UR7, UPT, UPT, URZ, UR13, URZ, UP1, !UPT ;  /* 0x0000000dff077290 */ /* 0x000fc60008ffe4ff */
[----:B------:R-:W-:-:S09]  /*01f0*/  MOV R11, UR5 ;  /* 0x00000005000b7c02 */ /* 0x000fd20008000f00 */
.L_x_2:
[----:B------:R-:W-:Y:S01]  /*0200*/  MOV R5, UR7 ;  /* 0x0000000700057c02 */ /* 0x000fe20008000f00 */
[----:B------:R-:W-:Y:S01]  /*0210*/  IMAD.U32 R4, RZ, RZ, UR6 ;  /* 0x00000006ff047e24 */ /* 0x000fe2000f8e00ff */
[----:B------:R-:W-:Y:S01]  /*0220*/  MOV R7, R11 ;  /* 0x0000000b00077202 */ /* 0x000fe20000000f00 */
[----:B------:R-:W-:Y:S02]  /*0230*/  IMAD.MOV.U32 R6, RZ, RZ, R10 ;  /* 0x000000ffff067224 */ /* 0x000fe400078e000a */
[----:B------:R-:W-:-:S03]  /*0240*/  IMAD.WIDE R4, R26, 0x8, R4 ;  /* 0x000000081a047825 */ /* 0x000fc600078e0204 */
[----:B------:R-:W2:Y:S04]  /*0250*/  LDG.E.64 R22, desc[UR16][R6.64+-0x40] ;  /* 0xffffc01006167981 */ /* 0x000ea8000c1e1b00 */
[----:B------:R-:W2:Y:S04]  /*0260*/  LDG.E.64 R12, desc[UR16][R4.64+-0x40] ;  /* 0xffffc010040c7981 */ /* 0x000ea8000c1e1b00 */
[----:B------:R-:W3:Y:S04]  /*0270*/  LDG.E.64 R20, desc[UR16][R6.64+-0x38] ;  /* 0xffffc81006147981 */ /* 0x000ee8000c1e1b00 */
[----:B------:R-:W3:Y:S04]  /*0280*/  LDG.E.64 R16, desc[UR16][R4.64+-0x38] ;  /* 0xffffc81004107981 */ /* 0x000ee8000c1e1b00 */
[----:B------:R-:W4:Y:S04]  /*0290*/  LDG.E.64 R14, desc[UR16][R6.64+-0x30] ;  /* 0xffffd010060e7981 */ /* 0x000f28000c1e1b00 */
[----:B------:R-:W4:Y:S04]  /*02a0*/  LDG.E.64 R10, desc[UR16][R4.64+-0x30] ;  /* 0xffffd010040a7981 */ /* 0x000f28000c1e1b00 */
[----:B------:R-:W5:Y:S04]  /*02b0*/  LDG.E.64 R18, desc[UR16][R6.64+-0x28] ;  /* 0xffffd81006127981 */ /* 0x000f68000c1e1b00 */
[----:B------:R-:W5:Y:S01]  /*02c0*/  LDG.E.64 R8, desc[UR16][R4.64+-0x28] ;  /* 0xffffd81004087981 */ /* 0x000f62000c1e1b00 */
[----:B--2---:R-:W-:-:S03]  /*02d0*/  DFMA R22, R12, R22, R24 ;  /* 0x000000160c16722b */ /* 0x004fc60000000018 */
[----:B------:R-:W2:Y:S04]  /*02e0*/  LDG.E.64 R24, desc[UR16][R6.64+-0x20] ;  /* 0xffffe01006187981 */ /* 0x000ea8000c1e1b00 */
[----:B------:R-:W2:Y:S01]  /*02f0*/  LDG.E.64 R12, desc[UR16][R4.64+-0x20] ;  /* 0xffffe010040c7981 */ /* 0x000ea2000c1e1b00 */
[----:B---3--:R-:W-:-:S03]  /*0300*/  DFMA R20, R16, R20, R22 ;  /* 0x000000141014722b */ /* 0x008fc60000000016 */
[----:B------:R-:W3:Y:S04]  /*0310*/  LDG.E.64 R22, desc[UR16][R6.64+-0x18] ;  /* 0xffffe81006167981 */ /* 0x000ee8000c1e1b00 */
[----:B------:R-:W3:Y:S01]  /*0320*/  LDG.E.64 R16, desc[UR16][R4.64+-0x18] ;  /* 0xffffe81004107981 */ /* 0x000ee2000c1e1b00 */
[----:B----4-:R-:W-:-:S03]  /*0330*/  DFMA R14, R10, R14, R20 ;  /* 0x0000000e0a0e722b */ /* 0x010fc60000000014 */
[----:B------:R-:W4:Y:S04]  /*0340*/  LDG.E.64 R10, desc[UR16][R6.64+-0x10] ;  /* 0xfffff010060a7981 */ /* 0x000f28000c1e1b00 */
[----:B------:R-:W4:Y:S01]  /*0350*/  LDG.E.64 R20, desc[UR16][R4.64+-0x10] ;  /* 0xfffff01004147981 */ /* 0x000f22000c1e1b00 */
[----:B-----5:R-:W-:-:S03]  /*0360*/  DFMA R18, R8, R18, R14 ;  /* 0x000000120812722b */ /* 0x020fc6000000000e */
        /* <DEDUP_REMOVED lines=26> */
[----:B------:R-:W-:Y:S01]  /*0510*/  UIADD3 UR11, UPT, UPT, UR11, 0x10, URZ ;  /* 0x000000100b0b7890 */ /* 0x000fe2000fffe0ff */
[----:B------:R-:W-:-:S03]  /*0520*/  IADD3 R26, PT, PT, R26, 0x10, RZ ;  /* 0x000000101a1a7810 */ /* 0x000fc60007ffe0ff */
[----:B------:R-:W-:Y:S01]  /*0530*/  UISETP.NE.AND UP1, UPT, UR11, URZ, UPT ;  /* 0x000000ff0b00728c */ /* 0x000fe2000bf25270 */
[----:B--2---:R-:W-:-:S08]  /*0540*/  DFMA R10, R14, R12, R10 ;  /* 0x0000000c0e0a722b */ /* 0x004fd0000000000a */
[----:B---3--:R-:W-:-:S08]  /*0550*/  DFMA R10, R18, R16, R10 ;  /* 0x00000010120a722b */ /* 0x008fd0000000000a */
[----:B----4-:R-:W-:Y:S01]  /*0560*/  DFMA R24, R24, R22, R10 ;  /* 0x000000161818722b */ /* 0x010fe2000000000a */
[----:B------:R-:W-:-:S05]  /*0570*/  IADD3 R10, P0, PT, R6, 0x80, RZ ;  /* 0x00000080060a7810 */ /* 0x000fca0007f1e0ff */
[----:B------:R-:W-:Y:S02]  /*0580*/  IMAD.X R11, RZ, RZ, R7, P0 ;  /* 0x000000ffff0b7224 */ /* 0x000fe400000e0607 */
[----:B-----5:R-:W-:Y:S01]  /*0590*/  DFMA R24, R20, R8, R24 ;  /* 0x000000081418722b */ /* 0x020fe20000000018 */
[----:B------:R-:W-:Y:S10]  /*05a0*/  BRA.U UP1, `(.L_x_2) ;  /* 0xfffffffd01147547 */ /* 0x000ff4000b83ffff */
.L_x_1:
[----:B------:R-:W-:Y:S05]  /*05b0*/  BRA.U !UP0, `(.L_x_0) ;  /* 0x0000000508347547 */ /* 0x000fea000b800000 */
[----:B------:R-:W-:Y:S02]  /*05c0*/  UISETP.GE.U32.AND UP0, UPT, UR9, 0x8, UPT ;  /* 0x000000080900788c */ /* 0x000fe4000bf06070 */
[----:B------:R-:W-:-:S04]  /*05d0*/  ULOP3.LUT UR5, UR8, 0x7, URZ, 0xc0, !UPT ;  /* 0x0000000708057892 */ /* 0x000fc8000f8ec0ff */
[----:B------:R-:W-:-:S03]  /*05e0*/  UISETP.NE.AND UP1, UPT, UR5, URZ, UPT ;  /* 0x000000ff0500728c */ /* 0x000fc6000bf25270 */
[----:B------:R-:W-:Y:S08]  /*05f0*/  BRA.U !UP0, `(.L_x_3) ;  /* 0x0000000108787547 */ /* 0x000ff0000b800000 */
[----:B------:R-:W0:Y:S01]  /*0600*/  LDC.64 R10, c[0x0][0x380] ;  /* 0x0000e000ff0a7b82 */ /* 0x000e220000000a00 */
[----:B------:R-:W-:-:S07]  /*0610*/  IMAD.IADD R7, R2, 0x1, R3 ;  /* 0x0000000102077824 */ /* 0x000fce00078e0203 */
[----:B------:R-:W1:Y:S01]  /*0620*/  LDC.64 R4, c[0x0][0x388] ;  /* 0x0000e200ff047b82 */ /* 0x000e620000000a00 */
[----:B0-----:R-:W-:-:S05]  /*0630*/  IMAD.WIDE R10, R7, 0x8, R10 ;  /* 0x00000008070a7825 */ /* 0x001fca00078e020a */
[----:B------:R-:W2:Y:S01]  /*0640*/  LDG.E.64 R12, desc[UR16][R10.64] ;  /* 0x000000100a0c7981 */ /* 0x000ea2000c1e1b00 */
[----:B-1----:R-:W-:-:S03]  /*0650*/  IMAD.WIDE.U32 R4, R3, 0x8, R4 ;  /* 0x0000000803047825 */ /* 0x002fc600078e0004 */
[----:B------:R-:W3:Y:S04]  /*0660*/  LDG.E.64 R16, desc[UR16][R10.64+0x8] ;  /* 0x000008100a107981 */ /* 0x000ee8000c1e1b00 */
[----:B------:R-:W2:Y:S04]  /*0670*/  LDG.E.64 R14, desc[UR16][R4.64] ;  /* 0x00000010040e7981 */ /* 0x000ea8000c1e1b00 */
[----:B------:R-:W3:Y:S04]  /*0680*/  LDG.E.64 R18, desc[UR16][R4.64+0x8] ;  /* 0x0000081004127981 */ /* 0x000ee8000c1e1b00 */
[----:B------:R-:W4:Y:S04]  /*0690*/  LDG.E.64 R20, desc[UR16][R10.64+0x10] ;  /* 0x000010100a147981 */ /* 0x000f28000c1e1b00 */
[----:B------:R-:W4:Y:S04]  /*06a0*/  LDG.E.64 R22, desc[UR16][R4.64+0x10] ;  /* 0x0000101004167981 */ /* 0x000f28000c1e1b00 */
[----:B------:R-:W5:Y:S04]  /*06b0*/  LDG.E.64 R6, desc[UR16][R10.64+0x18] ;  /* 0x000018100a067981 */ /* 0x000f68000c1e1b00 */
[----:B------:R-:W5:Y:S04]  /*06c0*/  LDG.E.64 R8, desc[UR16][R4.64+0x18] ;  /* 0x0000181004087981 */ /* 0x000f68000c1e1b00 */
        /* <DEDUP_REMOVED lines=11> */
[----:B-----5:R-:W-:Y:S01]  /*0780*/  DFMA R6, R6, R8, R20 ;  /* 0x000000080606722b */ /* 0x020fe20000000014 */
[----:B------:R-:W-:-:S07]  /*0790*/  IADD3 R3, PT, PT, R3, 0x8, RZ ;  /* 0x0000000803037810 */ /* 0x000fce0007ffe0ff */
[----:B--2---:R-:W-:-:S08]  /*07a0*/  DFMA R6, R12, R14, R6 ;  /* 0x0000000e0c06722b */ /* 0x004fd00000000006 */
[----:B---3--:R-:W-:-:S08]  /*07b0*/  DFMA R6, R16, R18, R6 ;  /* 0x000000121006722b */ /* 0x008fd00000000006 */
[----:B----4-:R-:W-:-:S08]  /*07c0*/  DFMA R24, R22, R24, R6 ;  /* 0x000000181618722b */ /* 0x010fd00000000006 */
[----:B------:R-:W-:-:S11]  /*07d0*/  DFMA R24, R26, R28, R24 ;  /* 0x0000001c1a18722b */ /* 0x000fd60000000018 */
.L_x_3:
        /* <DEDUP_REMOVED lines=17> */
[----:B------:R-:W5:Y:S01]  /*08f0*/  LDG.E.64 R14, desc[UR16][R20.64+0x18] ;  /* 0x00001810140e7981 */ /* 0x000f62000c1e1b00 */
[----:B------:R-:W-:Y:S01]  /*0900*/  IADD3 R3, PT, PT, R3, 0x4, RZ ;  /* 0x0000000403037810 */ /* 0x000fe20007ffe0ff */
[----:B--2---:R-:W-:-:S08]  /*0910*/  DFMA R18, R18, R22, R24 ;  /* 0x000000161212722b */ /* 0x004fd00000000018 */
[----:B---3--:R-:W-:-:S08]  /*0920*/  DFMA R8, R8, R10, R18 ;  /* 0x0000000a0808722b */ /* 0x008fd00000000012 */
[----:B----4-:R-:W-:-:S08]  /*0930*/  DFMA R4, R4, R6, R8 ;  /* 0x000000060404722b */ /* 0x010fd00000000008 */
[----:B-----5:R-:W-:-:S11]  /*0940*/  DFMA R24, R12, R14, R4 ;  /* 0x0000000e0c18722b */ /* 0x020fd60000000004 */
.L_x_4:
[----:B------:R-:W-:Y:S05]  /*0950*/  BRA.U !UP1, `(.L_x_0) ;  /* 0x00000001094c7547 */ /* 0x000fea000b800000 */
[----:B------:R-:W0:Y:S01]  /*0960*/  LDC.64 R4, c[0x0][0x388] ;  /* 0x0000e200ff047b82 */ /* 0x000e220000000a00 */
[----:B------:R-:W-:Y:S01]  /*0970*/  IADD3 R9, PT, PT, R2, R3, RZ ;  /* 0x0000000302097210 */ /* 0x000fe20007ffe0ff */
[----:B------:R-:W-:-:S06]  /*0980*/  UIADD3 UR4, UPT, UPT, -UR4, URZ, URZ ;  /* 0x000000ff04047290 */ /* 0x000fcc000fffe1ff */
[----:B------:R-:W1:Y:S01]  /*0990*/  LDC.64 R6, c[0x0][0x380] ;  /* 0x0000e000ff067b82 */ /* 0x000e620000000a00 */
[----:B0-----:R-:W-:-:S04]  /*09a0*/  IMAD.WIDE.U32 R4, R3, 0x8, R4 ;  /* 0x0000000803047825 */ /* 0x001fc800078e0004 */
[----:B------:R-:W-:Y:S01]  /*09b0*/  IMAD.MOV.U32 R8, RZ, RZ, R4 ;  /* 0x000000ffff087224 */ /* 0x000fe200078e0004 */
[----:B------:R-:W-:-:S07]  /*09c0*/  MOV R11, R5 ;  /* 0x00000005000b7202 */ /* 0x000fce0000000f00 */
.L_x_5:
[----:B-1----:R-:W-:Y:S01]  /*09d0*/  IMAD.WIDE R2, R9, 0x8, R6 ;  /* 0x0000000809027825 */ /* 0x002fe200078e0206 */
[----:B------:R-:W-:-:S03]  /*09e0*/  MOV R4, R8 ;  /* 0x0000000800047202 */ /* 0x000fc60000000f00 */
[----:B------:R-:W-:Y:S02]  /*09f0*/  IMAD.MOV.U32 R5, RZ, RZ, R11 ;  /* 0x000000ffff057224 */ /* 0x000fe400078e000b */
[----:B------:R-:W2:Y:S04]  /*0a00*/  LDG.E.64 R2, desc[UR16][R2.64] ;  /* 0x0000001002027981 */ /* 0x000ea8000c1e1b00 */
[----:B------:R-:W2:Y:S01]  /*0a10*/  LDG.E.64 R4, desc[UR16][R4.64] ;  /* 0x0000001004047981 */ /* 0x000ea2000c1e1b00 */
[----:B------:R-:W-:Y:S01]  /*0a20*/  UIADD3 UR4, UPT, UPT, UR4, 0x1, URZ ;  /* 0x0000000104047890 */ /* 0x000fe2000fffe0ff */
[----:B------:R-:W-:Y:S02]  /*0a30*/  IADD3 R8, P0, PT, R8, 0x8, RZ ;  /* 0x0000000808087810 */ /* 0x000fe40007f1e0ff */
[----:B------:R-:W-:Y:S01]  /*0a40*/  IADD3 R9, PT, PT, R9, 0x1, RZ ;  /* 0x0000000109097810 */ /* 0x000fe20007ffe0ff */
[----:B------:R-:W-:Y:S01]  /*0a50*/  UISETP.NE.AND UP0, UPT, UR4, URZ, UPT ;  /* 0x000000ff0400728c */ /* 0x000fe2000bf05270 */
[----:B------:R-:W-:Y:S01]  /*0a60*/  IADD3.X R11, PT, PT, RZ, R11, RZ, P0, !PT ;  /* 0x0000000bff0b7210 */ /* 0x000fe200007fe4ff */
[----:B--2---:R-:W-:-:S07]  /*0a70*/  DFMA R24, R2, R4, R24 ;  /* 0x000000040218722b */ /* 0x004fce0000000018 */
[----:B------:R-:W-:Y:S05]  /*0a80*/  BRA.U UP0, `(.L_x_5) ;  /* 0xfffffffd00d07547 */ /* 0x000fea000b83ffff */
.L_x_0:
[----:B------:R-:W0:Y:S02]  /*0a90*/  LDC.64 R2, c[0x0][0x390] ;  /* 0x0000e400ff027b82 */ /* 0x000e240000000a00 */
[----:B0-----:R-:W-:-:S05]  /*0aa0*/  IMAD.WIDE R2, R0, 0x8, R2 ;  /* 0x0000000800027825 */ /* 0x001fca00078e0202 */
[----:B------:R-:W-:Y:S01]  /*0ab0*/  STG.E.64 desc[UR16][R2.64], R24 ;  /* 0x0000001802007986 */ /* 0x000fe2000c101b10 */
[----:B------:R-:W-:Y:S05]  /*0ac0*/  EXIT ;  /* 0x000000000000794d */ /* 0x000fea0003800000 */
.L_x_6:
[----:B------:R-:W-:-:S00]  /*0ad0*/  BRA `(.L_x_6) ;  /* 0xfffffffc00fc7947 */ /* 0x000fc0000383ffff */
[----:B------:R-:W-:-:S00]  /*0ae0*/  NOP ;  /* 0x0000000000007918 */ /* 0x000fc00000000000 */
        /* <DEDUP_REMOVED lines=9> */
.L_x_7:


//--------------------- .nv.shared.reserved.0     --------------------------
	.section	.nv.shared.reserved.0,"aw",@nobits
	.weak		__nv_reservedSMEM_offset_0_alias
	.size		__nv_reservedSMEM_offset_0_alias, 0, 64
	.other		__nv_reservedSMEM_offset_0_alias,@"STO_CUDA_RESERVED_SHARED STV_DEFAULT"
__nv_reservedSMEM_offset_0_alias:
	.zero		0
	.zero		64


//--------------------- .nv.constant0.matrixVectorMultiplicationKernel --------------------------
	.section	.nv.constant0.matrixVectorMultiplicationKernel,"a",@progbits
	.sectionflags	@""
	.align	4
.nv.constant0.matrixVectorMultiplicationKernel:
	.zero		928


//--------------------- SYMBOLS --------------------------

	.type		.nv.reservedSmem.offset0,@object
	.size		.nv.reservedSmem.offset0,0x4
